	.headerflags	@"EF_CUDA_TEXMODE_UNIFIED EF_CUDA_64BIT_ADDRESS EF_CUDA_ACCELERATORS EF_CUDA_SM90 EF_CUDA_VIRTUAL_SM(EF_CUDA_SM90)"
	.elftype	@"ET_EXEC"


//--------------------- .nv.info                  --------------------------
	.section	.nv.info,"",@"SHT_CUDA_INFO"
	.align	4


	//----- nvinfo : EIATTR_REGCOUNT
	.align		4
        /*0000*/ 	.byte	0x04, 0x2f
        /*0002*/ 	.short	(.L_1 - .L_0)
	.align		4
.L_0:
        /*0004*/ 	.word	index@(triton_poi_fused_native_group_norm_relu_33)
        /*0008*/ 	.word	0x00000012


	//----- nvinfo : EIATTR_MIN_STACK_SIZE
	.align		4
.L_1:
        /*000c*/ 	.byte	0x04, 0x12
        /*000e*/ 	.short	(.L_3 - .L_2)
	.align		4
.L_2:
        /*0010*/ 	.word	index@(triton_poi_fused_native_group_norm_relu_33)
        /*0014*/ 	.word	0x00000000


	//----- nvinfo : EIATTR_FRAME_SIZE
	.align		4
.L_3:
        /*0018*/ 	.byte	0x04, 0x11
        /*001a*/ 	.short	(.L_5 - .L_4)
	.align		4
.L_4:
        /*001c*/ 	.word	index@(triton_poi_fused_native_group_norm_relu_33)
        /*0020*/ 	.word	0x00000000


	//----- nvinfo : EIATTR_MIN_STACK_SIZE
	.align		4
.L_5:
        /*0024*/ 	.byte	0x04, 0x12
        /*0026*/ 	.short	(.L_7 - .L_6)
	.align		4
.L_6:
        /*0028*/ 	.word	index@(triton_poi_fused_native_group_norm_relu_33)
        /*002c*/ 	.word	0x00000000
.L_7:


//--------------------- .nv.info.triton_poi_fused_native_group_norm_relu_33 --------------------------
	.section	.nv.info.triton_poi_fused_native_group_norm_relu_33,"",@"SHT_CUDA_INFO"
	.sectionflags	@""
	.align	4


	//----- nvinfo : EIATTR_CUDA_API_VERSION
	.align		4
        /*0000*/ 	.byte	0x04, 0x37
        /*0002*/ 	.short	(.L_9 - .L_8)
.L_8:
        /*0004*/ 	.word	0x0000007c


	//----- nvinfo : EIATTR_KPARAM_INFO
	.align		4
.L_9:
        /*0008*/ 	.byte	0x04, 0x17
        /*000a*/ 	.short	(.L_11 - .L_10)
.L_10:
        /*000c*/ 	.word	0x00000000
        /*0010*/ 	.short	0x0006
        /*0012*/ 	.short	0x0030
        /*0014*/ 	.byte	0x00, 0xf0, 0x11, 0x00


	//----- nvinfo : EIATTR_KPARAM_INFO
	.align		4
.L_11:
        /*0018*/ 	.byte	0x04, 0x17
        /*001a*/ 	.short	(.L_13 - .L_12)
.L_12:
        /*001c*/ 	.word	0x00000000
        /*0020*/ 	.short	0x0005
        /*0022*/ 	.short	0x0028
        /*0024*/ 	.byte	0x00, 0xf4, 0x21, 0x00


	//----- nvinfo : EIATTR_KPARAM_INFO
	.align		4
.L_13:
        /*0028*/ 	.byte	0x04, 0x17
        /*002a*/ 	.short	(.L_15 - .L_14)
.L_14:
        /*002c*/ 	.word	0x00000000
        /*0030*/ 	.short	0x0004
        /*0032*/ 	.short	0x0020
        /*0034*/ 	.byte	0x00, 0xf4, 0x21, 0x00


	//----- nvinfo : EIATTR_KPARAM_INFO
	.align		4
.L_15:
        /*0038*/ 	.byte	0x04, 0x17
        /*003a*/ 	.short	(.L_17 - .L_16)
.L_16:
        /*003c*/ 	.word	0x00000000
        /*0040*/ 	.short	0x0003
        /*0042*/ 	.short	0x0018
        /*0044*/ 	.byte	0x00, 0xf4, 0x21, 0x00


	//----- nvinfo : EIATTR_KPARAM_INFO
	.align		4
.L_17:
        /*0048*/ 	.byte	0x04, 0x17
        /*004a*/ 	.short	(.L_19 - .L_18)
.L_18:
        /*004c*/ 	.word	0x00000000
        /*0050*/ 	.short	0x0002
        /*0052*/ 	.short	0x0010
        /*0054*/ 	.byte	0x00, 0xf4, 0x21, 0x00


	//----- nvinfo : EIATTR_KPARAM_INFO
	.align		4
.L_19:
        /*0058*/ 	.byte	0x04, 0x17
        /*005a*/ 	.short	(.L_21 - .L_20)
.L_20:
        /*005c*/ 	.word	0x00000000
        /*0060*/ 	.short	0x0001
        /*0062*/ 	.short	0x0008
        /*0064*/ 	.byte	0x00, 0xf4, 0x21, 0x00


	//----- nvinfo : EIATTR_KPARAM_INFO
	.align		4
.L_21:
        /*0068*/ 	.byte	0x04, 0x17
        /*006a*/ 	.short	(.L_23 - .L_22)
.L_22:
        /*006c*/ 	.word	0x00000000
        /*0070*/ 	.short	0x0000
        /*0072*/ 	.short	0x0000
        /*0074*/ 	.byte	0x00, 0xf4, 0x21, 0x00


	//----- nvinfo : EIATTR_SPARSE_MMA_MASK
	.align		4
.L_23:
        /*0078*/ 	.byte	0x03, 0x50
        /*007a*/ 	.short	0x0000


	//----- nvinfo : EIATTR_MAXREG_COUNT
	.align		4
        /*007c*/ 	.byte	0x03, 0x1b
        /*007e*/ 	.short	0x00ff


	//----- nvinfo : EIATTR_EXIT_INSTR_OFFSETS
	.align		4
        /*0080*/ 	.byte	0x04, 0x1c
        /*0082*/ 	.short	(.L_25 - .L_24)


	//   ....[0]....
.L_24:
        /*0084*/ 	.word	0x00000260


	//----- nvinfo : EIATTR_REQNTID
	.align		4
.L_25:
        /*0088*/ 	.byte	0x04, 0x10
        /*008a*/ 	.short	(.L_27 - .L_26)
.L_26:
        /*008c*/ 	.word	0x00000080
        /*0090*/ 	.word	0x00000001
        /*0094*/ 	.word	0x00000001


	//----- nvinfo : EIATTR_CBANK_PARAM_SIZE
	.align		4
.L_27:
        /*0098*/ 	.byte	0x03, 0x19
        /*009a*/ 	.short	0x0034


	//----- nvinfo : EIATTR_PARAM_CBANK
	.align		4
        /*009c*/ 	.byte	0x04, 0x0a
        /*009e*/ 	.short	(.L_29 - .L_28)
	.align		4
.L_28:
        /*00a0*/ 	.word	index@(.nv.constant0.triton_poi_fused_native_group_norm_relu_33)
        /*00a4*/ 	.short	0x0210
        /*00a6*/ 	.short	0x0034


	//----- nvinfo : EIATTR_SW_WAR
	.align		4
.L_29:
        /*00a8*/ 	.byte	0x04, 0x36
        /*00aa*/ 	.short	(.L_31 - .L_30)
.L_30:
        /*00ac*/ 	.word	0x00000008
.L_31:


//--------------------- .nv.callgraph             --------------------------
	.section	.nv.callgraph,"",@"SHT_CUDA_CALLGRAPH"
	.align	4
	.sectionentsize	8
	.align		4
        /*0000*/ 	.word	0x00000000
	.align		4
        /*0004*/ 	.word	0xffffffff
	.align		4
        /*0008*/ 	.word	0x00000000
	.align		4
        /*000c*/ 	.word	0xfffffffe
	.align		4
        /*0010*/ 	.word	0x00000000
	.align		4
        /*0014*/ 	.word	0xfffffffd
	.align		4
        /*0018*/ 	.word	0x00000000
	.align		4
        /*001c*/ 	.word	0xfffffffc


//--------------------- .text.triton_poi_fused_native_group_norm_relu_33 --------------------------
	.section	.text.triton_poi_fused_native_group_norm_relu_33,"ax",@progbits
	.align	128
        .global         triton_poi_fused_native_group_norm_relu_33
        .type           triton_poi_fused_native_group_norm_relu_33,@function
        .size           triton_poi_fused_native_group_norm_relu_33,(.L_x_1 - triton_poi_fused_native_group_norm_relu_33)
        .other          triton_poi_fused_native_group_norm_relu_33,@"STO_CUDA_ENTRY STV_DEFAULT"
triton_poi_fused_native_group_norm_relu_33:
.text.triton_poi_fused_native_group_norm_relu_33:
[----:B------:R-:W-:Y:S01]  /*0000*/  LDC R1, c[0x0][0x28] ;  /* 0x00000a00ff017b82 */ /* 0x000fe20000000800 */
[----:B------:R-:W1:Y:S07]  /*0010*/  S2R R0, SR_TID.X ;  /* 0x0000000000007919 */ /* 0x000e6e0000002100 */
[----:B------:R-:W2:Y:S01]  /*0020*/  LDC.64 R10, c[0x0][0x210] ;  /* 0x00008400ff0a7b82 */ /* 0x000ea20000000a00 */
[----:B------:R-:W-:Y:S01]  /*0030*/  ULDC.64 UR4, c[0x0][0x208] ;  /* 0x0000820000047ab9 */ /* 0x000fe20000000a00 */
[----:B------:R-:W3:Y:S06]  /*0040*/  S2R R3, SR_CTAID.X ;  /* 0x0000000000037919 */ /* 0x000eec0000002500 */
[----:B------:R-:W4:Y:S08]  /*0050*/  LDC.64 R8, c[0x0][0x218] ;  /* 0x00008600ff087b82 */ /* 0x000f300000000a00 */
[----:B------:R-:W5:Y:S08]  /*0060*/  LDC.64 R6, c[0x0][0x220] ;  /* 0x00008800ff067b82 */ /* 0x000f700000000a00 */
[----:B------:R-:W5:Y:S01]  /*0070*/  LDC.64 R4, c[0x0][0x228] ;  /* 0x00008a00ff047b82 */ /* 0x000f620000000a00 */
[----:B-1----:R-:W-:-:S02]  /*0080*/  LOP3.LUT R0, R0, 0x7f, RZ, 0xc0, !PT ;  /* 0x0000007f00007812 */ /* 0x002fc400078ec0ff */
[----:B---3--:R-:W-:-:S03]  /*0090*/  SHF.R.S32.HI R13, RZ, 0x18, R3 ;  /* 0x00000018ff0d7819 */ /* 0x008fc60000011403 */
[----:B------:R-:W-:Y:S02]  /*00a0*/  IMAD R0, R3, 0x80, R0 ;  /* 0x0000008003007824 */ /* 0x000fe400078e0200 */
[----:B------:R-:W1:Y:S01]  /*00b0*/  LDC.64 R2, c[0x0][0x230] ;  /* 0x00008c00ff027b82 */ /* 0x000e620000000a00 */
[----:B------:R-:W-:Y:S01]  /*00c0*/  SGXT R13, R13, 0x1 ;  /* 0x000000010d0d781a */ /* 0x000fe20000000200 */
[----:B--2---:R-:W-:-:S03]  /*00d0*/  IMAD.WIDE R10, R0, 0x4, R10 ;  /* 0x00000004000a7825 */ /* 0x004fc600078e020a */
[CC--:B------:R-:W-:Y:S02]  /*00e0*/  LEA.HI R12, R13.reuse, R0.reuse, RZ, 0x6 ;  /* 0x000000000d0c7211 */ /* 0x0c0fe400078f30ff */
[----:B------:R-:W-:Y:S01]  /*00f0*/  LEA.HI R14, R13, R0, RZ, 0x8 ;  /* 0x000000000d0e7211 */ /* 0x000fe200078f40ff */
[----:B------:R-:W2:Y:S01]  /*0100*/  LDG.E R10, desc[UR4][R10.64] ;  /* 0x000000040a0a7981 */ /* 0x000ea2000c1e1900 */
[----:B------:R-:W-:Y:S02]  /*0110*/  SHF.R.S32.HI R12, RZ, 0x6, R12 ;  /* 0x00000006ff0c7819 */ /* 0x000fe4000001140c */
[----:B------:R-:W-:Y:S02]  /*0120*/  SHF.R.S32.HI R15, RZ, 0x8, R14 ;  /* 0x00000008ff0f7819 */ /* 0x000fe4000001140e */
[----:B------:R-:W-:-:S03]  /*0130*/  LEA.HI R13, R12, R12, RZ, 0x7 ;  /* 0x0000000c0c0d7211 */ /* 0x000fc600078f38ff */
[----:B----4-:R-:W-:Y:S01]  /*0140*/  IMAD.WIDE R8, R15, 0x4, R8 ;  /* 0x000000040f087825 */ /* 0x010fe200078e0208 */
[----:B------:R-:W-:-:S03]  /*0150*/  LOP3.LUT R13, R13, 0xffffff80, RZ, 0xc0, !PT ;  /* 0xffffff800d0d7812 */ /* 0x000fc600078ec0ff */
[----:B-----5:R-:W-:Y:S02]  /*0160*/  IMAD.WIDE R6, R15, 0x4, R6 ;  /* 0x000000040f067825 */ /* 0x020fe400078e0206 */
[----:B------:R-:W2:Y:S02]  /*0170*/  LDG.E.EL R9, desc[UR4][R8.64] ;  /* 0x0000000408097981 */ /* 0x000ea4000c2e1900 */
[----:B------:R-:W-:Y:S02]  /*0180*/  IMAD.IADD R13, R12, 0x1, -R13 ;  /* 0x000000010c0d7824 */ /* 0x000fe400078e0a0d */
[----:B------:R-:W3:Y:S02]  /*0190*/  LDG.E.EL R6, desc[UR4][R6.64] ;  /* 0x0000000406067981 */ /* 0x000ee4000c2e1900 */
[----:B0-----:R-:W-:-:S04]  /*01a0*/  IMAD.WIDE R4, R13, 0x4, R4 ;  /* 0x000000040d047825 */ /* 0x001fc800078e0204 */
[----:B-1----:R-:W-:Y:S02]  /*01b0*/  IMAD.WIDE R2, R13, 0x4, R2 ;  /* 0x000000040d027825 */ /* 0x002fe400078e0202 */
[----:B------:R-:W4:Y:S01]  /*01c0*/  LDG.E.EL R4, desc[UR4][R4.64] ;  /* 0x0000000404047981 */ /* 0x000f22000c2e1900 */
[----:B------:R-:W0:Y:S03]  /*01d0*/  LDC.64 R12, c[0x0][0x238] ;  /* 0x00008e00ff0c7b82 */ /* 0x000e260000000a00 */
[----:B------:R-:W4:Y:S01]  /*01e0*/  LDG.E.EL R3, desc[UR4][R2.64] ;  /* 0x0000000402037981 */ /* 0x000f22000c2e1900 */
[----:B--2---:R-:W-:-:S04]  /*01f0*/  FADD R15, R10, -R9 ;  /* 0x800000090a0f7221 */ /* 0x004fc80000000000 */
[----:B---3--:R-:W-:Y:S01]  /*0200*/  FMUL R15, R6, R15 ;  /* 0x0000000f060f7220 */ /* 0x008fe20000400000 */
[----:B0-----:R-:W-:-:S04]  /*0210*/  IMAD.WIDE R8, R0, 0x4, R12 ;  /* 0x0000000400087825 */ /* 0x001fc800078e020c */
[----:B----4-:R-:W-:-:S05]  /*0220*/  FFMA R15, R4, R15, R3 ;  /* 0x0000000f040f7223 */ /* 0x010fca0000000003 */
[----:B------:R-:W-:-:S04]  /*0230*/  FSETP.GEU.AND P0, PT, R15, RZ, PT ;  /* 0x000000ff0f00720b */ /* 0x000fc80003f0e000 */
[----:B------:R-:W-:-:S05]  /*0240*/  FSEL R15, R15, RZ, P0 ;  /* 0x000000ff0f0f7208 */ /* 0x000fca0000000000 */
[----:B------:R-:W-:Y:S01]  /*0250*/  STG.E desc[UR4][R8.64], R15 ;  /* 0x0000000f08007986 */ /* 0x000fe2000c101904 */
[----:B------:R-:W-:Y:S05]  /*0260*/  EXIT ;  /* 0x000000000000794d */ /* 0x000fea0003800000 */
.L_x_0:
[----:B------:R-:W-:-:S00]  /*0270*/  BRA `(.L_x_0) ;  /* 0xfffffffc00fc7947 */ /* 0x000fc0000383ffff */
[----:B------:R-:W-:-:S00]  /*0280*/  NOP ;  /* 0x0000000000007918 */ /* 0x000fc00000000000 */
[----:B------:R-:W-:-:S00]  /*0290*/  NOP ;  /* 0x0000000000007918 */ /* 0x000fc00000000000 */
[----:B------:R-:W-:-:S00]  /*02a0*/  NOP ;  /* 0x0000000000007918 */ /* 0x000fc00000000000 */
[----:B------:R-:W-:-:S00]  /*02b0*/  NOP ;  /* 0x0000000000007918 */ /* 0x000fc00000000000 */
[----:B------:R-:W-:-:S00]  /*02c0*/  NOP ;  /* 0x0000000000007918 */ /* 0x000fc00000000000 */
[----:B------:R-:W-:-:S00]  /*02d0*/  NOP ;  /* 0x0000000000007918 */ /* 0x000fc00000000000 */
[----:B------:R-:W-:-:S00]  /*02e0*/  NOP ;  /* 0x0000000000007918 */ /* 0x000fc00000000000 */
[----:B------:R-:W-:-:S00]  /*02f0*/  NOP ;  /* 0x0000000000007918 */ /* 0x000fc00000000000 */
.L_x_1:


//--------------------- .nv.constant0.triton_poi_fused_native_group_norm_relu_33 --------------------------
	.section	.nv.constant0.triton_poi_fused_native_group_norm_relu_33,"a",@progbits
	.sectionflags	@""
	.align	4
.nv.constant0.triton_poi_fused_native_group_norm_relu_33:
	.zero		580
